	.headerflags	@"EF_CUDA_TEXMODE_UNIFIED EF_CUDA_64BIT_ADDRESS EF_CUDA_ACCELERATORS EF_CUDA_SM90 EF_CUDA_VIRTUAL_SM(EF_CUDA_SM90)"
	.elftype	@"ET_EXEC"


//--------------------- .nv.info                  --------------------------
	.section	.nv.info,"",@"SHT_CUDA_INFO"
	.align	4


	//----- nvinfo : EIATTR_REGCOUNT
	.align		4
        /*0000*/ 	.byte	0x04, 0x2f
        /*0002*/ 	.short	(.L_1 - .L_0)
	.align		4
.L_0:
        /*0004*/ 	.word	index@(triton_poi_fused_max_pool2d_with_indices_5)
        /*0008*/ 	.word	0x00000016


	//----- nvinfo : EIATTR_MIN_STACK_SIZE
	.align		4
.L_1:
        /*000c*/ 	.byte	0x04, 0x12
        /*000e*/ 	.short	(.L_3 - .L_2)
	.align		4
.L_2:
        /*0010*/ 	.word	index@(triton_poi_fused_max_pool2d_with_indices_5)
        /*0014*/ 	.word	0x00000000


	//----- nvinfo : EIATTR_FRAME_SIZE
	.align		4
.L_3:
        /*0018*/ 	.byte	0x04, 0x11
        /*001a*/ 	.short	(.L_5 - .L_4)
	.align		4
.L_4:
        /*001c*/ 	.word	index@(triton_poi_fused_max_pool2d_with_indices_5)
        /*0020*/ 	.word	0x00000000


	//----- nvinfo : EIATTR_MIN_STACK_SIZE
	.align		4
.L_5:
        /*0024*/ 	.byte	0x04, 0x12
        /*0026*/ 	.short	(.L_7 - .L_6)
	.align		4
.L_6:
        /*0028*/ 	.word	index@(triton_poi_fused_max_pool2d_with_indices_5)
        /*002c*/ 	.word	0x00000000
.L_7:


//--------------------- .nv.info.triton_poi_fused_max_pool2d_with_indices_5 --------------------------
	.section	.nv.info.triton_poi_fused_max_pool2d_with_indices_5,"",@"SHT_CUDA_INFO"
	.sectionflags	@""
	.align	4


	//----- nvinfo : EIATTR_CUDA_API_VERSION
	.align		4
        /*0000*/ 	.byte	0x04, 0x37
        /*0002*/ 	.short	(.L_9 - .L_8)
.L_8:
        /*0004*/ 	.word	0x0000007c


	//----- nvinfo : EIATTR_KPARAM_INFO
	.align		4
.L_9:
        /*0008*/ 	.byte	0x04, 0x17
        /*000a*/ 	.short	(.L_11 - .L_10)
.L_10:
        /*000c*/ 	.word	0x00000000
        /*0010*/ 	.short	0x0003
        /*0012*/ 	.short	0x0018
        /*0014*/ 	.byte	0x00, 0xf0, 0x11, 0x00


	//----- nvinfo : EIATTR_KPARAM_INFO
	.align		4
.L_11:
        /*0018*/ 	.byte	0x04, 0x17
        /*001a*/ 	.short	(.L_13 - .L_12)
.L_12:
        /*001c*/ 	.word	0x00000000
        /*0020*/ 	.short	0x0002
        /*0022*/ 	.short	0x0010
        /*0024*/ 	.byte	0x00, 0xf4, 0x21, 0x00


	//----- nvinfo : EIATTR_KPARAM_INFO
	.align		4
.L_13:
        /*0028*/ 	.byte	0x04, 0x17
        /*002a*/ 	.short	(.L_15 - .L_14)
.L_14:
        /*002c*/ 	.word	0x00000000
        /*0030*/ 	.short	0x0001
        /*0032*/ 	.short	0x0008
        /*0034*/ 	.byte	0x00, 0xf4, 0x21, 0x00


	//----- nvinfo : EIATTR_KPARAM_INFO
	.align		4
.L_15:
        /*0038*/ 	.byte	0x04, 0x17
        /*003a*/ 	.short	(.L_17 - .L_16)
.L_16:
        /*003c*/ 	.word	0x00000000
        /*0040*/ 	.short	0x0000
        /*0042*/ 	.short	0x0000
        /*0044*/ 	.byte	0x00, 0xf4, 0x21, 0x00


	//----- nvinfo : EIATTR_SPARSE_MMA_MASK
	.align		4
.L_17:
        /*0048*/ 	.byte	0x03, 0x50
        /*004a*/ 	.short	0x0000


	//----- nvinfo : EIATTR_MAXREG_COUNT
	.align		4
        /*004c*/ 	.byte	0x03, 0x1b
        /*004e*/ 	.short	0x00ff


	//----- nvinfo : EIATTR_EXIT_INSTR_OFFSETS
	.align		4
        /*0050*/ 	.byte	0x04, 0x1c
        /*0052*/ 	.short	(.L_19 - .L_18)


	//   ....[0]....
.L_18:
        /*0054*/ 	.word	0x00000480


	//----- nvinfo : EIATTR_REQNTID
	.align		4
.L_19:
        /*0058*/ 	.byte	0x04, 0x10
        /*005a*/ 	.short	(.L_21 - .L_20)
.L_20:
        /*005c*/ 	.word	0x00000100
        /*0060*/ 	.word	0x00000001
        /*0064*/ 	.word	0x00000001


	//----- nvinfo : EIATTR_CBANK_PARAM_SIZE
	.align		4
.L_21:
        /*0068*/ 	.byte	0x03, 0x19
        /*006a*/ 	.short	0x001c


	//----- nvinfo : EIATTR_PARAM_CBANK
	.align		4
        /*006c*/ 	.byte	0x04, 0x0a
        /*006e*/ 	.short	(.L_23 - .L_22)
	.align		4
.L_22:
        /*0070*/ 	.word	index@(.nv.constant0.triton_poi_fused_max_pool2d_with_indices_5)
        /*0074*/ 	.short	0x0210
        /*0076*/ 	.short	0x001c


	//----- nvinfo : EIATTR_SW_WAR
	.align		4
.L_23:
        /*0078*/ 	.byte	0x04, 0x36
        /*007a*/ 	.short	(.L_25 - .L_24)
.L_24:
        /*007c*/ 	.word	0x00000008
.L_25:


//--------------------- .nv.callgraph             --------------------------
	.section	.nv.callgraph,"",@"SHT_CUDA_CALLGRAPH"
	.align	4
	.sectionentsize	8
	.align		4
        /*0000*/ 	.word	0x00000000
	.align		4
        /*0004*/ 	.word	0xffffffff
	.align		4
        /*0008*/ 	.word	0x00000000
	.align		4
        /*000c*/ 	.word	0xfffffffe
	.align		4
        /*0010*/ 	.word	0x00000000
	.align		4
        /*0014*/ 	.word	0xfffffffd
	.align		4
        /*0018*/ 	.word	0x00000000
	.align		4
        /*001c*/ 	.word	0xfffffffc


//--------------------- .text.triton_poi_fused_max_pool2d_with_indices_5 --------------------------
	.section	.text.triton_poi_fused_max_pool2d_with_indices_5,"ax",@progbits
	.align	128
        .global         triton_poi_fused_max_pool2d_with_indices_5
        .type           triton_poi_fused_max_pool2d_with_indices_5,@function
        .size           triton_poi_fused_max_pool2d_with_indices_5,(.L_x_1 - triton_poi_fused_max_pool2d_with_indices_5)
        .other          triton_poi_fused_max_pool2d_with_indices_5,@"STO_CUDA_ENTRY STV_DEFAULT"
triton_poi_fused_max_pool2d_with_indices_5:
.text.triton_poi_fused_max_pool2d_with_indices_5:
[----:B------:R-:W-:Y:S01]  /*0000*/  LDC R1, c[0x0][0x28] ;  /* 0x00000a00ff017b82 */ /* 0x000fe20000000800 */
[----:B------:R-:W1:Y:S07]  /*0010*/  S2R R0, SR_TID.X ;  /* 0x0000000000007919 */ /* 0x000e6e0000002100 */
[----:B------:R-:W2:Y:S01]  /*0020*/  LDC.64 R2, c[0x0][0x210] ;  /* 0x00008400ff027b82 */ /* 0x000ea20000000a00 */
[----:B------:R-:W-:Y:S01]  /*0030*/  ULDC.64 UR4, c[0x0][0x208] ;  /* 0x0000820000047ab9 */ /* 0x000fe20000000a00 */
[----:B------:R-:W-:Y:S01]  /*0040*/  ULDC.64 UR6, c[0x0][0x220] ;  /* 0x0000880000067ab9 */ /* 0x000fe20000000a00 */
[----:B------:R-:W3:Y:S01]  /*0050*/  S2R R7, SR_CTAID.X ;  /* 0x0000000000077919 */ /* 0x000ee20000002500 */
[----:B-1----:R-:W-:Y:S01]  /*0060*/  IMAD.SHL.U32 R0, R0, 0x2, RZ ;  /* 0x0000000200007824 */ /* 0x002fe200078e00ff */
[----:B---3--:R-:W-:-:S04]  /*0070*/  SHF.R.S32.HI R9, RZ, 0x16, R7 ;  /* 0x00000016ff097819 */ /* 0x008fc80000011407 */
[----:B------:R-:W-:Y:S02]  /*0080*/  LOP3.LUT R0, R0, 0x1fe, RZ, 0xc0, !PT ;  /* 0x000001fe00007812 */ /* 0x000fe400078ec0ff */
[----:B------:R-:W-:-:S03]  /*0090*/  SGXT R9, R9, 0x1 ;  /* 0x000000010909781a */ /* 0x000fc60000000200 */
[----:B------:R-:W-:-:S04]  /*00a0*/  IMAD R0, R7, 0x200, R0 ;  /* 0x0000020007007824 */ /* 0x000fc800078e0200 */
[----:B------:R-:W-:Y:S01]  /*00b0*/  VIADD R4, R0, 0x1 ;  /* 0x0000000100047836 */ /* 0x000fe20000000000 */
[----:B------:R-:W-:-:S04]  /*00c0*/  SHF.R.S32.HI R5, RZ, 0x1f, R0 ;  /* 0x0000001fff057819 */ /* 0x000fc80000011400 */
[----:B------:R-:W-:Y:S02]  /*00d0*/  LEA.HI R5, R5, R0, RZ, 0x6 ;  /* 0x0000000005057211 */ /* 0x000fe400078f30ff */
[----:B------:R-:W-:Y:S02]  /*00e0*/  LEA.HI R9, R9, R4, RZ, 0x6 ;  /* 0x0000000409097211 */ /* 0x000fe400078f30ff */
[C---:B------:R-:W-:Y:S01]  /*00f0*/  LOP3.LUT R7, R5.reuse, 0x7fffffc0, RZ, 0xc0, !PT ;  /* 0x7fffffc005077812 */ /* 0x040fe200078ec0ff */
[----:B------:R-:W-:Y:S01]  /*0100*/  IMAD.SHL.U32 R5, R5, 0x4, RZ ;  /* 0x0000000405057824 */ /* 0x000fe200078e00ff */
[----:B------:R-:W-:-:S03]  /*0110*/  LOP3.LUT R9, R9, 0x7fffffc0, RZ, 0xc0, !PT ;  /* 0x7fffffc009097812 */ /* 0x000fc600078ec0ff */
[----:B------:R-:W-:Y:S01]  /*0120*/  IMAD.IADD R7, R0, 0x1, -R7 ;  /* 0x0000000100077824 */ /* 0x000fe200078e0a07 */
[----:B------:R-:W-:Y:S01]  /*0130*/  LOP3.LUT R5, R5, 0xffffff00, RZ, 0xc0, !PT ;  /* 0xffffff0005057812 */ /* 0x000fe200078ec0ff */
[----:B------:R-:W-:-:S04]  /*0140*/  IMAD.IADD R4, R4, 0x1, -R9 ;  /* 0x0000000104047824 */ /* 0x000fc800078e0a09 */
[--C-:B------:R-:W-:Y:S02]  /*0150*/  IMAD R15, R7, 0x2, R5.reuse ;  /* 0x00000002070f7824 */ /* 0x100fe400078e0205 */
[----:B------:R-:W-:Y:S02]  /*0160*/  IMAD R17, R4, 0x2, R5 ;  /* 0x0000000204117824 */ /* 0x000fe400078e0205 */
[----:B--2---:R-:W-:-:S04]  /*0170*/  IMAD.WIDE R8, R15, 0x4, R2 ;  /* 0x000000040f087825 */ /* 0x004fc800078e0202 */
[----:B------:R-:W-:Y:S01]  /*0180*/  VIADD R13, R15, 0x80 ;  /* 0x000000800f0d7836 */ /* 0x000fe20000000000 */
[----:B------:R-:W2:Y:S01]  /*0190*/  LDG.E.EL R4, desc[UR4][R8.64] ;  /* 0x0000000408047981 */ /* 0x000ea2000c2e1900 */
[----:B------:R-:W-:-:S03]  /*01a0*/  IMAD.WIDE R10, R17, 0x4, R2 ;  /* 0x00000004110a7825 */ /* 0x000fc600078e0202 */
[----:B------:R1:W2:Y:S01]  /*01b0*/  LDG.E.EL R18, desc[UR4][R8.64+0x4] ;  /* 0x0000040408127981 */ /* 0x0002a2000c2e1900 */
[----:B------:R-:W-:-:S03]  /*01c0*/  IMAD.WIDE R12, R13, 0x4, R2 ;  /* 0x000000040d0c7825 */ /* 0x000fc600078e0202 */
[----:B------:R-:W3:Y:S01]  /*01d0*/  LDG.E.EL R16, desc[UR4][R10.64] ;  /* 0x000000040a107981 */ /* 0x000ee2000c2e1900 */
[----:B------:R-:W-:-:S03]  /*01e0*/  VIADD R7, R17, 0x80 ;  /* 0x0000008011077836 */ /* 0x000fc60000000000 */
[----:B------:R-:W3:Y:S01]  /*01f0*/  LDG.E.EL R19, desc[UR4][R10.64+0x4] ;  /* 0x000004040a137981 */ /* 0x000ee2000c2e1900 */
[----:B------:R-:W-:-:S03]  /*0200*/  IMAD.WIDE R6, R7, 0x4, R2 ;  /* 0x0000000407067825 */ /* 0x000fc600078e0202 */
[----:B------:R4:W5:Y:S01]  /*0210*/  LDG.E.EL R5, desc[UR4][R12.64] ;  /* 0x000000040c057981 */ /* 0x000962000c2e1900 */
[----:B------:R-:W-:-:S03]  /*0220*/  VIADD R15, R15, 0x81 ;  /* 0x000000810f0f7836 */ /* 0x000fc60000000000 */
[----:B------:R-:W5:Y:S01]  /*0230*/  LDG.E.EL R6, desc[UR4][R6.64] ;  /* 0x0000000406067981 */ /* 0x000f62000c2e1900 */
[----:B------:R-:W-:Y:S02]  /*0240*/  VIADD R17, R17, 0x81 ;  /* 0x0000008111117836 */ /* 0x000fe40000000000 */
[--C-:B-1----:R-:W-:Y:S01]  /*0250*/  IMAD.WIDE R8, R15, 0x4, R2.reuse ;  /* 0x000000040f087825 */ /* 0x102fe200078e0202 */
[----:B----4-:R-:W1:Y:S03]  /*0260*/  LDC.64 R12, c[0x0][0x218] ;  /* 0x00008600ff0c7b82 */ /* 0x010e660000000a00 */
[----:B------:R-:W-:Y:S02]  /*0270*/  IMAD.WIDE R14, R17, 0x4, R2 ;  /* 0x00000004110e7825 */ /* 0x000fe400078e0202 */
[----:B------:R1:W4:Y:S04]  /*0280*/  LDG.E.EL R2, desc[UR4][R8.64] ;  /* 0x0000000408027981 */ /* 0x000328000c2e1900 */
[----:B------:R-:W4:Y:S01]  /*0290*/  LDG.E.EL R3, desc[UR4][R14.64] ;  /* 0x000000040e037981 */ /* 0x000f22000c2e1900 */
[----:B-1----:R-:W-:Y:S01]  /*02a0*/  IMAD.WIDE R8, R0, 0x4, R12 ;  /* 0x0000000400087825 */ /* 0x002fe200078e020c */
[----:B--2---:R-:W-:-:S02]  /*02b0*/  FSETP.GT.AND P3, PT, R18, R4, PT ;  /* 0x000000041200720b */ /* 0x004fc40003f64000 */
[----:B------:R-:W-:Y:S02]  /*02c0*/  FSETP.NAN.AND P0, PT, R18, R18, PT ;  /* 0x000000121200720b */ /* 0x000fe40003f08000 */
[----:B---3--:R-:W-:Y:S02]  /*02d0*/  FSETP.GT.AND P2, PT, R19, R16, PT ;  /* 0x000000101300720b */ /* 0x008fe40003f44000 */
[----:B-----5:R-:W-:-:S07]  /*02e0*/  FSETP.NAN.AND P4, PT, R5, R5, PT ;  /* 0x000000050500720b */ /* 0x020fce0003f88000 */
[----:B------:R-:W-:Y:S02]  /*02f0*/  @!P3 SEL R18, R18, R4, P0 ;  /* 0x000000041212b207 */ /* 0x000fe40000000000 */
[----:B------:R-:W-:Y:S02]  /*0300*/  FSETP.NAN.AND P1, PT, R6, R6, PT ;  /* 0x000000060600720b */ /* 0x000fe40003f28000 */
[C---:B------:R-:W-:Y:S02]  /*0310*/  FSETP.NAN.AND P5, PT, R19.reuse, R19, PT ;  /* 0x000000131300720b */ /* 0x040fe40003fa8000 */
[----:B------:R-:W-:Y:S02]  /*0320*/  FSETP.GEU.AND P0, PT, R18, R5, PT ;  /* 0x000000051200720b */ /* 0x000fe40003f0e000 */
[----:B------:R-:W-:Y:S02]  /*0330*/  @!P2 SEL R19, R19, R16, P5 ;  /* 0x000000101313a207 */ /* 0x000fe40002800000 */
[----:B------:R-:W-:-:S02]  /*0340*/  @!P4 SEL R5, R5, R18, !P0 ;  /* 0x000000120505c207 */ /* 0x000fc40004000000 */
[----:B------:R-:W-:Y:S02]  /*0350*/  FSETP.GEU.AND P4, PT, R19, R6, PT ;  /* 0x000000061300720b */ /* 0x000fe40003f8e000 */
[----:B------:R-:W-:Y:S02]  /*0360*/  SEL R4, RZ, 0x1, !P3 ;  /* 0x00000001ff047807 */ /* 0x000fe40005800000 */
[----:B------:R-:W-:Y:S02]  /*0370*/  SEL R7, RZ, 0x1, !P2 ;  /* 0x00000001ff077807 */ /* 0x000fe40005000000 */
[----:B----4-:R-:W-:Y:S02]  /*0380*/  FSETP.NAN.AND P3, PT, R2, R2, PT ;  /* 0x000000020200720b */ /* 0x010fe40003f68000 */
[----:B------:R-:W-:Y:S02]  /*0390*/  FSETP.NAN.AND P2, PT, R3, R3, PT ;  /* 0x000000030300720b */ /* 0x000fe40003f48000 */
[----:B------:R-:W-:-:S02]  /*03a0*/  @!P1 SEL R6, R6, R19, !P4 ;  /* 0x0000001306069207 */ /* 0x000fc40006000000 */
[----:B------:R-:W-:Y:S02]  /*03b0*/  SEL R4, R4, 0x2, P0 ;  /* 0x0000000204047807 */ /* 0x000fe40000000000 */
[----:B------:R-:W-:Y:S02]  /*03c0*/  SEL R7, R7, 0x2, P4 ;  /* 0x0000000207077807 */ /* 0x000fe40002000000 */
[----:B------:R-:W-:Y:S02]  /*03d0*/  FSETP.GEU.AND P1, PT, R5, R2, PT ;  /* 0x000000020500720b */ /* 0x000fe40003f2e000 */
[----:B------:R-:W-:Y:S02]  /*03e0*/  FSETP.GEU.AND P0, PT, R6, R3, PT ;  /* 0x000000030600720b */ /* 0x000fe40003f0e000 */
[----:B------:R-:W-:Y:S02]  /*03f0*/  SEL R4, R4, 0x3, P1 ;  /* 0x0000000304047807 */ /* 0x000fe40000800000 */
[----:B------:R-:W-:-:S02]  /*0400*/  SEL R7, R7, 0x3, P0 ;  /* 0x0000000307077807 */ /* 0x000fc40000000000 */
[----:B------:R-:W-:Y:S02]  /*0410*/  IADD3 R10, P4, R0, UR6, RZ ;  /* 0x00000006000a7c10 */ /* 0x000fe4000ff9e0ff */
[----:B------:R-:W-:Y:S01]  /*0420*/  @!P3 SEL R2, R2, R5, !P1 ;  /* 0x000000050202b207 */ /* 0x000fe20004800000 */
[----:B------:R-:W-:Y:S01]  /*0430*/  IMAD R7, R7, 0x100, R4 ;  /* 0x0000010007077824 */ /* 0x000fe200078e0204 */
[----:B------:R-:W-:Y:S02]  /*0440*/  @!P2 SEL R3, R3, R6, !P0 ;  /* 0x000000060303a207 */ /* 0x000fe40004000000 */
[----:B------:R-:W-:-:S03]  /*0450*/  LEA.HI.X.SX32 R11, R0, UR7, 0x1, P4 ;  /* 0x00000007000b7c11 */ /* 0x000fc6000a0f0eff */
[----:B------:R-:W-:Y:S04]  /*0460*/  STG.E.64 desc[UR4][R8.64], R2 ;  /* 0x0000000208007986 */ /* 0x000fe8000c101b04 */
[----:B------:R-:W-:Y:S01]  /*0470*/  STG.E.U16 desc[UR4][R10.64], R7 ;  /* 0x000000070a007986 */ /* 0x000fe2000c101504 */
[----:B------:R-:W-:Y:S05]  /*0480*/  EXIT ;  /* 0x000000000000794d */ /* 0x000fea0003800000 */
.L_x_0:
[----:B------:R-:W-:-:S00]  /*0490*/  BRA `(.L_x_0) ;  /* 0xfffffffc00fc7947 */ /* 0x000fc0000383ffff */
[----:B------:R-:W-:-:S00]  /*04a0*/  NOP ;  /* 0x0000000000007918 */ /* 0x000fc00000000000 */
        /* <DEDUP_REMOVED lines=13> */
.L_x_1:


//--------------------- .nv.constant0.triton_poi_fused_max_pool2d_with_indices_5 --------------------------
	.section	.nv.constant0.triton_poi_fused_max_pool2d_with_indices_5,"a",@progbits
	.sectionflags	@""
	.align	4
.nv.constant0.triton_poi_fused_max_pool2d_with_indices_5:
	.zero		556
